	.headerflags	@"EF_CUDA_TEXMODE_UNIFIED EF_CUDA_64BIT_ADDRESS EF_CUDA_ACCELERATORS EF_CUDA_SM90 EF_CUDA_VIRTUAL_SM(EF_CUDA_SM90)"
	.elftype	@"ET_EXEC"


//--------------------- .nv.info                  --------------------------
	.section	.nv.info,"",@"SHT_CUDA_INFO"
	.align	4


	//----- nvinfo : EIATTR_REGCOUNT
	.align		4
        /*0000*/ 	.byte	0x04, 0x2f
        /*0002*/ 	.short	(.L_1 - .L_0)
	.align		4
.L_0:
        /*0004*/ 	.word	index@(triton_poi_fused_cat_16)
        /*0008*/ 	.word	0x00000013


	//----- nvinfo : EIATTR_MIN_STACK_SIZE
	.align		4
.L_1:
        /*000c*/ 	.byte	0x04, 0x12
        /*000e*/ 	.short	(.L_3 - .L_2)
	.align		4
.L_2:
        /*0010*/ 	.word	index@(triton_poi_fused_cat_16)
        /*0014*/ 	.word	0x00000000


	//----- nvinfo : EIATTR_FRAME_SIZE
	.align		4
.L_3:
        /*0018*/ 	.byte	0x04, 0x11
        /*001a*/ 	.short	(.L_5 - .L_4)
	.align		4
.L_4:
        /*001c*/ 	.word	index@(triton_poi_fused_cat_16)
        /*0020*/ 	.word	0x00000000


	//----- nvinfo : EIATTR_MIN_STACK_SIZE
	.align		4
.L_5:
        /*0024*/ 	.byte	0x04, 0x12
        /*0026*/ 	.short	(.L_7 - .L_6)
	.align		4
.L_6:
        /*0028*/ 	.word	index@(triton_poi_fused_cat_16)
        /*002c*/ 	.word	0x00000000
.L_7:


//--------------------- .nv.info.triton_poi_fused_cat_16 --------------------------
	.section	.nv.info.triton_poi_fused_cat_16,"",@"SHT_CUDA_INFO"
	.sectionflags	@""
	.align	4


	//----- nvinfo : EIATTR_CUDA_API_VERSION
	.align		4
        /*0000*/ 	.byte	0x04, 0x37
        /*0002*/ 	.short	(.L_9 - .L_8)
.L_8:
        /*0004*/ 	.word	0x0000007c


	//----- nvinfo : EIATTR_KPARAM_INFO
	.align		4
.L_9:
        /*0008*/ 	.byte	0x04, 0x17
        /*000a*/ 	.short	(.L_11 - .L_10)
.L_10:
        /*000c*/ 	.word	0x00000000
        /*0010*/ 	.short	0x0005
        /*0012*/ 	.short	0x0028
        /*0014*/ 	.byte	0x00, 0xf0, 0x11, 0x00


	//----- nvinfo : EIATTR_KPARAM_INFO
	.align		4
.L_11:
        /*0018*/ 	.byte	0x04, 0x17
        /*001a*/ 	.short	(.L_13 - .L_12)
.L_12:
        /*001c*/ 	.word	0x00000000
        /*0020*/ 	.short	0x0004
        /*0022*/ 	.short	0x0020
        /*0024*/ 	.byte	0x00, 0xf4, 0x21, 0x00


	//----- nvinfo : EIATTR_KPARAM_INFO
	.align		4
.L_13:
        /*0028*/ 	.byte	0x04, 0x17
        /*002a*/ 	.short	(.L_15 - .L_14)
.L_14:
        /*002c*/ 	.word	0x00000000
        /*0030*/ 	.short	0x0003
        /*0032*/ 	.short	0x0018
        /*0034*/ 	.byte	0x00, 0xf4, 0x21, 0x00


	//----- nvinfo : EIATTR_KPARAM_INFO
	.align		4
.L_15:
        /*0038*/ 	.byte	0x04, 0x17
        /*003a*/ 	.short	(.L_17 - .L_16)
.L_16:
        /*003c*/ 	.word	0x00000000
        /*0040*/ 	.short	0x0002
        /*0042*/ 	.short	0x0010
        /*0044*/ 	.byte	0x00, 0xf4, 0x21, 0x00


	//----- nvinfo : EIATTR_KPARAM_INFO
	.align		4
.L_17:
        /*0048*/ 	.byte	0x04, 0x17
        /*004a*/ 	.short	(.L_19 - .L_18)
.L_18:
        /*004c*/ 	.word	0x00000000
        /*0050*/ 	.short	0x0001
        /*0052*/ 	.short	0x0008
        /*0054*/ 	.byte	0x00, 0xf4, 0x21, 0x00


	//----- nvinfo : EIATTR_KPARAM_INFO
	.align		4
.L_19:
        /*0058*/ 	.byte	0x04, 0x17
        /*005a*/ 	.short	(.L_21 - .L_20)
.L_20:
        /*005c*/ 	.word	0x00000000
        /*0060*/ 	.short	0x0000
        /*0062*/ 	.short	0x0000
        /*0064*/ 	.byte	0x00, 0xf4, 0x21, 0x00


	//----- nvinfo : EIATTR_SPARSE_MMA_MASK
	.align		4
.L_21:
        /*0068*/ 	.byte	0x03, 0x50
        /*006a*/ 	.short	0x0000


	//----- nvinfo : EIATTR_MAXREG_COUNT
	.align		4
        /*006c*/ 	.byte	0x03, 0x1b
        /*006e*/ 	.short	0x00ff


	//----- nvinfo : EIATTR_EXIT_INSTR_OFFSETS
	.align		4
        /*0070*/ 	.byte	0x04, 0x1c
        /*0072*/ 	.short	(.L_23 - .L_22)


	//   ....[0]....
.L_22:
        /*0074*/ 	.word	0x00000670


	//----- nvinfo : EIATTR_REQNTID
	.align		4
.L_23:
        /*0078*/ 	.byte	0x04, 0x10
        /*007a*/ 	.short	(.L_25 - .L_24)
.L_24:
        /*007c*/ 	.word	0x00000100
        /*0080*/ 	.word	0x00000001
        /*0084*/ 	.word	0x00000001


	//----- nvinfo : EIATTR_CBANK_PARAM_SIZE
	.align		4
.L_25:
        /*0088*/ 	.byte	0x03, 0x19
        /*008a*/ 	.short	0x002c


	//----- nvinfo : EIATTR_PARAM_CBANK
	.align		4
        /*008c*/ 	.byte	0x04, 0x0a
        /*008e*/ 	.short	(.L_27 - .L_26)
	.align		4
.L_26:
        /*0090*/ 	.word	index@(.nv.constant0.triton_poi_fused_cat_16)
        /*0094*/ 	.short	0x0210
        /*0096*/ 	.short	0x002c


	//----- nvinfo : EIATTR_SW_WAR
	.align		4
.L_27:
        /*0098*/ 	.byte	0x04, 0x36
        /*009a*/ 	.short	(.L_29 - .L_28)
.L_28:
        /*009c*/ 	.word	0x00000008
.L_29:


//--------------------- .nv.callgraph             --------------------------
	.section	.nv.callgraph,"",@"SHT_CUDA_CALLGRAPH"
	.align	4
	.sectionentsize	8
	.align		4
        /*0000*/ 	.word	0x00000000
	.align		4
        /*0004*/ 	.word	0xffffffff
	.align		4
        /*0008*/ 	.word	0x00000000
	.align		4
        /*000c*/ 	.word	0xfffffffe
	.align		4
        /*0010*/ 	.word	0x00000000
	.align		4
        /*0014*/ 	.word	0xfffffffd
	.align		4
        /*0018*/ 	.word	0x00000000
	.align		4
        /*001c*/ 	.word	0xfffffffc


//--------------------- .text.triton_poi_fused_cat_16 --------------------------
	.section	.text.triton_poi_fused_cat_16,"ax",@progbits
	.align	128
        .global         triton_poi_fused_cat_16
        .type           triton_poi_fused_cat_16,@function
        .size           triton_poi_fused_cat_16,(.L_x_1 - triton_poi_fused_cat_16)
        .other          triton_poi_fused_cat_16,@"STO_CUDA_ENTRY STV_DEFAULT"
triton_poi_fused_cat_16:
.text.triton_poi_fused_cat_16:
[----:B------:R-:W-:Y:S01]  /*0000*/  LDC R1, c[0x0][0x28] ;  /* 0x00000a00ff017b82 */ /* 0x000fe20000000800 */
[----:B------:R-:W1:Y:S07]  /*0010*/  S2R R0, SR_TID.X ;  /* 0x0000000000007919 */ /* 0x000e6e0000002100 */
[----:B------:R-:W2:Y:S01]  /*0020*/  LDC.64 R6, c[0x0][0x210] ;  /* 0x00008400ff067b82 */ /* 0x000ea20000000a00 */
[----:B------:R-:W-:Y:S01]  /*0030*/  CS2R R10, SRZ ;  /* 0x00000000000a7805 */ /* 0x000fe2000001ff00 */
[----:B------:R-:W-:Y:S01]  /*0040*/  ULDC.64 UR4, c[0x0][0x208] ;  /* 0x0000820000047ab9 */ /* 0x000fe20000000a00 */
[----:B------:R-:W3:Y:S01]  /*0050*/  S2R R3, SR_CTAID.X ;  /* 0x0000000000037919 */ /* 0x000ee20000002500 */
[----:B------:R-:W-:Y:S01]  /*0060*/  ULDC.64 UR6, c[0x0][0x218] ;  /* 0x0000860000067ab9 */ /* 0x000fe20000000a00 */
[----:B-1----:R-:W-:-:S05]  /*0070*/  IMAD.SHL.U32 R0, R0, 0x2, RZ ;  /* 0x0000000200007824 */ /* 0x002fca00078e00ff */
[----:B------:R-:W-:-:S05]  /*0080*/  LOP3.LUT R0, R0, 0x1fe, RZ, 0xc0, !PT ;  /* 0x000001fe00007812 */ /* 0x000fca00078ec0ff */
[----:B---3--:R-:W-:-:S05]  /*0090*/  IMAD R0, R3, 0x200, R0 ;  /* 0x0000020003007824 */ /* 0x008fca00078e0200 */
[----:B------:R-:W-:-:S04]  /*00a0*/  SHF.R.S32.HI R5, RZ, 0x1f, R0 ;  /* 0x0000001fff057819 */ /* 0x000fc80000011400 */
[CC--:B------:R-:W-:Y:S02]  /*00b0*/  LEA.HI R3, R5.reuse, R0.reuse, RZ, 0x8 ;  /* 0x0000000005037211 */ /* 0x0c0fe400078f40ff */
[----:B------:R-:W-:Y:S02]  /*00c0*/  LEA.HI R8, R5, R0, RZ, 0x4 ;  /* 0x0000000005087211 */ /* 0x000fe400078f20ff */
[----:B------:R-:W-:Y:S02]  /*00d0*/  SHF.R.S32.HI R2, RZ, 0x8, R3 ;  /* 0x00000008ff027819 */ /* 0x000fe40000011403 */
[----:B------:R-:W-:-:S03]  /*00e0*/  SHF.R.S32.HI R9, RZ, 0x4, R8 ;  /* 0x00000004ff097819 */ /* 0x000fc60000011408 */
[----:B------:R-:W-:-:S05]  /*00f0*/  IMAD.HI R4, R2, 0x2aaaaaab, RZ ;  /* 0x2aaaaaab02047827 */ /* 0x000fca00078e02ff */
[----:B------:R-:W-:-:S04]  /*0100*/  SHF.R.U32.HI R5, RZ, 0x1f, R4 ;  /* 0x0000001fff057819 */ /* 0x000fc80000011604 */
[----:B------:R-:W-:Y:S02]  /*0110*/  LEA.HI R5, R4, R5, RZ, 0x1a ;  /* 0x0000000504057211 */ /* 0x000fe400078fd0ff */
[----:B------:R-:W-:-:S03]  /*0120*/  LEA.HI R4, R9, R9, RZ, 0x4 ;  /* 0x0000000909047211 */ /* 0x000fc600078f20ff */
[----:B------:R-:W-:Y:S01]  /*0130*/  IMAD R2, R5, -0x180, R2 ;  /* 0xfffffe8005027824 */ /* 0x000fe200078e0202 */
[----:B------:R-:W-:Y:S02]  /*0140*/  LOP3.LUT R4, R4, 0xfffffff0, RZ, 0xc0, !PT ;  /* 0xfffffff004047812 */ /* 0x000fe400078ec0ff */
[----:B------:R-:W-:Y:S02]  /*0150*/  LOP3.LUT R5, R8, 0xfffffff0, RZ, 0xc0, !PT ;  /* 0xfffffff008057812 */ /* 0x000fe400078ec0ff */
[----:B------:R-:W-:Y:S01]  /*0160*/  ISETP.GE.AND P0, PT, R2, 0x100, PT ;  /* 0x000001000200780c */ /* 0x000fe20003f06270 */
[----:B------:R-:W-:Y:S02]  /*0170*/  IMAD.IADD R9, R9, 0x1, -R4 ;  /* 0x0000000109097824 */ /* 0x000fe400078e0a04 */
[----:B------:R-:W-:Y:S01]  /*0180*/  IMAD.IADD R13, R0, 0x1, -R5 ;  /* 0x00000001000d7824 */ /* 0x000fe200078e0a05 */
[----:B------:R-:W-:Y:S01]  /*0190*/  CS2R R4, SRZ ;  /* 0x0000000000047805 */ /* 0x000fe2000001ff00 */
[----:B--2---:R-:W-:-:S08]  /*01a0*/  IMAD.WIDE R8, R9, 0x8, R6 ;  /* 0x0000000809087825 */ /* 0x004fd000078e0206 */
[----:B------:R-:W2:Y:S01]  /*01b0*/  @!P0 LDG.E.EL.64 R10, desc[UR4][R8.64] ;  /* 0x00000004080a8981 */ /* 0x000ea2000c2e1b00 */
[----:B------:R-:W-:Y:S01]  /*01c0*/  IMAD.WIDE R12, R13, 0x8, R6 ;  /* 0x000000080d0c7825 */ /* 0x000fe200078e0206 */
[----:B------:R-:W-:-:S06]  /*01d0*/  CS2R R6, SRZ ;  /* 0x0000000000067805 */ /* 0x000fcc000001ff00 */
[----:B------:R-:W3:Y:S01]  /*01e0*/  @!P0 LDG.E.EL.128 R4, desc[UR4][R12.64] ;  /* 0x000000040c048981 */ /* 0x000ee2000c2e1d00 */
[----:B------:R-:W-:Y:S01]  /*01f0*/  IMAD.MOV.U32 R16, RZ, RZ, RZ ;  /* 0x000000ffff107224 */ /* 0x000fe200078e00ff */
[----:B--2---:R-:W-:Y:S02]  /*0200*/  SEL R15, R11, RZ, !P0 ;  /* 0x000000ff0b0f7207 */ /* 0x004fe40004000000 */
[----:B------:R-:W-:Y:S02]  /*0210*/  SEL R14, R10, RZ, !P0 ;  /* 0x000000ff0a0e7207 */ /* 0x000fe40004000000 */
[----:B------:R-:W-:-:S04]  /*0220*/  SHF.R.U32.HI R11, RZ, 0x1c, R15 ;  /* 0x0000001cff0b7819 */ /* 0x000fc8000001160f */
[----:B------:R-:W-:Y:S02]  /*0230*/  LOP3.LUT R11, R11, 0x8, RZ, 0xc0, !PT ;  /* 0x000000080b0b7812 */ /* 0x000fe400078ec0ff */
[----:B---3--:R-:W-:Y:S02]  /*0240*/  SEL R4, R4, RZ, !P0 ;  /* 0x000000ff04047207 */ /* 0x008fe40004000000 */
[----:B------:R-:W-:Y:S02]  /*0250*/  IADD3 R9, P1, R11, R14, RZ ;  /* 0x0000000e0b097210 */ /* 0x000fe40007f3e0ff */
[----:B------:R-:W-:Y:S02]  /*0260*/  SEL R11, R6, RZ, !P0 ;  /* 0x000000ff060b7207 */ /* 0x000fe40004000000 */
[----:B------:R-:W-:Y:S01]  /*0270*/  SEL R5, R5, RZ, !P0 ;  /* 0x000000ff05057207 */ /* 0x000fe20004000000 */
[----:B------:R-:W-:Y:S01]  /*0280*/  IMAD.X R14, RZ, RZ, R15, P1 ;  /* 0x000000ffff0e7224 */ /* 0x000fe200008e060f */
[----:B------:R-:W-:-:S02]  /*0290*/  SEL R6, R7, RZ, !P0 ;  /* 0x000000ff07067207 */ /* 0x000fc40004000000 */
[C---:B------:R-:W-:Y:S02]  /*02a0*/  LEA R10, P2, R4.reuse, UR6, 0x2 ;  /* 0x00000006040a7c11 */ /* 0x040fe4000f8410ff */
[--C-:B------:R-:W-:Y:S02]  /*02b0*/  SHF.R.U32.HI R7, RZ, 0x1a, R5.reuse ;  /* 0x0000001aff077819 */ /* 0x100fe40000011605 */
[----:B------:R-:W-:Y:S02]  /*02c0*/  SHF.R.U32.HI R8, RZ, 0x1a, R6 ;  /* 0x0000001aff087819 */ /* 0x000fe40000011606 */
[----:B------:R-:W-:Y:S01]  /*02d0*/  LEA.HI.X R13, R4, UR7, R5, 0x2, P2 ;  /* 0x00000007040d7c11 */ /* 0x000fe200090f1405 */
[----:B------:R-:W-:Y:S01]  /*02e0*/  IMAD.SHL.U32 R4, R9, 0x20, RZ ;  /* 0x0000002009047824 */ /* 0x000fe200078e00ff */
[----:B------:R-:W-:Y:S02]  /*02f0*/  LEA R5, P1, R11, UR6, 0x2 ;  /* 0x000000060b057c11 */ /* 0x000fe4000f8210ff */
[----:B------:R-:W-:-:S02]  /*0300*/  LOP3.LUT R7, R7, 0x20, RZ, 0xc0, !PT ;  /* 0x0000002007077812 */ /* 0x000fc400078ec0ff */
[----:B------:R-:W-:Y:S02]  /*0310*/  LOP3.LUT R8, R8, 0x20, RZ, 0xc0, !PT ;  /* 0x0000002008087812 */ /* 0x000fe400078ec0ff */
[----:B------:R-:W-:Y:S01]  /*0320*/  LEA.HI.X R11, R11, UR7, R6, 0x2, P1 ;  /* 0x000000070b0b7c11 */ /* 0x000fe200088f1406 */
[----:B------:R-:W-:Y:S01]  /*0330*/  ULDC.64 UR6, c[0x0][0x228] ;  /* 0x00008a0000067ab9 */ /* 0x000fe20000000a00 */
[C---:B------:R-:W-:Y:S02]  /*0340*/  IADD3 R6, P1, P2, R4.reuse, R10, R7 ;  /* 0x0000000a04067210 */ /* 0x040fe40007a3e007 */
[----:B------:R-:W-:Y:S02]  /*0350*/  IADD3 R8, P3, P4, R4, R5, R8 ;  /* 0x0000000504087210 */ /* 0x000fe40007c7e008 */
[----:B------:R-:W1:Y:S01]  /*0360*/  LDC.64 R4, c[0x0][0x220] ;  /* 0x00008800ff047b82 */ /* 0x000e620000000a00 */
[----:B------:R-:W-:Y:S01]  /*0370*/  SHF.L.U64.HI R14, R9, 0x5, R14 ;  /* 0x00000005090e7819 */ /* 0x000fe2000001020e */
[----:B------:R-:W-:-:S03]  /*0380*/  IMAD.HI R9, R0, 0x2aaaaaab, RZ ;  /* 0x2aaaaaab00097827 */ /* 0x000fc600078e02ff */
[----:B------:R-:W-:Y:S01]  /*0390*/  IADD3.X R7, R14, R13, RZ, P1, P2 ;  /* 0x0000000d0e077210 */ /* 0x000fe20000fe44ff */
[----:B------:R-:W-:Y:S01]  /*03a0*/  IMAD.SHL.U32 R13, R2, 0x40, RZ ;  /* 0x00000040020d7824 */ /* 0x000fe200078e00ff */
[----:B------:R-:W-:-:S04]  /*03b0*/  SHF.R.U32.HI R10, RZ, 0x1f, R9 ;  /* 0x0000001fff0a7819 */ /* 0x000fc80000011609 */
[----:B------:R-:W-:Y:S02]  /*03c0*/  LEA.HI.SX32 R12, R9, R10, 0x12 ;  /* 0x0000000a090c7211 */ /* 0x000fe400078f92ff */
[----:B------:R-:W-:Y:S01]  /*03d0*/  IADD3.X R9, R14, R11, RZ, P3, P4 ;  /* 0x0000000b0e097210 */ /* 0x000fe20001fe84ff */
[----:B------:R-:W-:Y:S01]  /*03e0*/  IMAD.WIDE R10, R13, 0x4, R6 ;  /* 0x000000040d0a7825 */ /* 0x000fe200078e0206 */
[----:B------:R-:W-:-:S03]  /*03f0*/  LOP3.LUT R7, R3, 0xffffff00, RZ, 0xc0, !PT ;  /* 0xffffff0003077812 */ /* 0x000fc600078ec0ff */
[----:B------:R-:W-:-:S04]  /*0400*/  IMAD.WIDE R8, R13, 0x4, R8 ;  /* 0x000000040d087825 */ /* 0x000fc800078e0208 */
[C---:B------:R-:W-:Y:S02]  /*0410*/  IMAD.SHL.U32 R15, R12.reuse, 0x4000, RZ ;  /* 0x000040000c0f7824 */ /* 0x040fe400078e00ff */
[----:B------:R-:W-:Y:S02]  /*0420*/  IMAD.SHL.U32 R13, R12, 0x8000, RZ ;  /* 0x000080000c0d7824 */ /* 0x000fe400078e00ff */
[----:B------:R-:W-:Y:S02]  /*0430*/  IMAD.IADD R7, R0, 0x1, -R7 ;  /* 0x0000000100077824 */ /* 0x000fe400078e0a07 */
[C---:B------:R-:W-:Y:S01]  /*0440*/  IMAD.SHL.U32 R12, R2.reuse, 0x100, RZ ;  /* 0x00000100020c7824 */ /* 0x040fe200078e00ff */
[----:B------:R-:W-:Y:S01]  /*0450*/  ISETP.GT.AND P1, PT, R2, 0xff, PT ;  /* 0x000000ff0200780c */ /* 0x000fe20003f24270 */
[----:B------:R-:W-:Y:S02]  /*0460*/  IMAD.MOV.U32 R6, RZ, RZ, RZ ;  /* 0x000000ffff067224 */ /* 0x000fe400078e00ff */
[----:B------:R-:W-:-:S04]  /*0470*/  IMAD.WIDE R10, R15, 0x4, R10 ;  /* 0x000000040f0a7825 */ /* 0x000fc800078e020a */
[----:B------:R-:W-:Y:S01]  /*0480*/  IMAD.WIDE R8, R15, 0x4, R8 ;  /* 0x000000040f087825 */ /* 0x000fe200078e0208 */
[--C-:B------:R-:W-:Y:S01]  /*0490*/  SHF.R.S32.HI R15, RZ, 0x1f, R13.reuse ;  /* 0x0000001fff0f7819 */ /* 0x100fe2000001140d */
[----:B------:R2:W3:Y:S01]  /*04a0*/  @!P0 LDG.E.EL R6, desc[UR4][R10.64] ;  /* 0x000000040a068981 */ /* 0x0004e2000c2e1900 */
[----:B------:R-:W-:Y:S01]  /*04b0*/  IADD3 R13, P2, P3, R12, R7, R13 ;  /* 0x000000070c0d7210 */ /* 0x000fe20007b5e00d */
[----:B-1----:R-:W-:Y:S01]  /*04c0*/  IMAD.WIDE R4, R2, 0x4, R4 ;  /* 0x0000000402047825 */ /* 0x002fe200078e0204 */
[----:B------:R-:W-:Y:S02]  /*04d0*/  CS2R R2, SRZ ;  /* 0x0000000000027805 */ /* 0x000fe4000001ff00 */
[----:B------:R-:W-:Y:S02]  /*04e0*/  SHF.R.S32.HI R7, RZ, 0x1f, R7 ;  /* 0x0000001fff077819 */ /* 0x000fe40000011407 */
[----:B------:R-:W-:Y:S01]  /*04f0*/  SHF.R.S32.HI R12, RZ, 0x1f, R12 ;  /* 0x0000001fff0c7819 */ /* 0x000fe2000001140c */
[----:B------:R-:W4:Y:S03]  /*0500*/  @!P0 LDG.E.EL R16, desc[UR4][R4.64] ;  /* 0x0000000404108981 */ /* 0x000f26000c2e1900 */
[----:B--2---:R-:W-:Y:S01]  /*0510*/  IADD3.X R10, R12, R7, R15, P2, P3 ;  /* 0x000000070c0a7210 */ /* 0x004fe200017e640f */
[----:B------:R-:W2:Y:S01]  /*0520*/  @!P0 LDG.E.EL R2, desc[UR4][R4.64] ;  /* 0x0000000404028981 */ /* 0x000ea2000c2e1900 */
[C---:B------:R-:W-:Y:S01]  /*0530*/  LEA R12, P2, R13.reuse, UR6, 0x2 ;  /* 0x000000060d0c7c11 */ /* 0x040fe2000f8410ff */
[----:B------:R-:W1:Y:S02]  /*0540*/  LDC.64 R14, c[0x0][0x230] ;  /* 0x00008c00ff0e7b82 */ /* 0x000e640000000a00 */
[----:B------:R-:W5:Y:S01]  /*0550*/  @!P0 LDG.E.EL R3, desc[UR4][R8.64] ;  /* 0x0000000408038981 */ /* 0x000f62000c2e1900 */
[----:B------:R-:W-:-:S02]  /*0560*/  LEA.HI.X R13, R13, UR7, R10, 0x2, P2 ;  /* 0x000000070d0d7c11 */ /* 0x000fc400090f140a */
[----:B------:R-:W-:-:S06]  /*0570*/  CS2R R10, SRZ ;  /* 0x00000000000a7805 */ /* 0x000fcc000001ff00 */
[----:B------:R-:W5:Y:S01]  /*0580*/  @P1 LDG.E.64 R10, desc[UR4][R12.64+-0x40000] ;  /* 0xfc0000040c0a1981 */ /* 0x000f62000c1e1b00 */
[----:B---3--:R-:W-:Y:S02]  /*0590*/  SEL R6, R6, RZ, !P0 ;  /* 0x000000ff06067207 */ /* 0x008fe40004000000 */
[----:B----4-:R-:W-:Y:S02]  /*05a0*/  SEL R16, R16, RZ, !P0 ;  /* 0x000000ff10107207 */ /* 0x010fe40004000000 */
[----:B--2---:R-:W-:Y:S02]  /*05b0*/  SEL R7, R2, RZ, !P0 ;  /* 0x000000ff02077207 */ /* 0x004fe40004000000 */
[----:B-----5:R-:W-:-:S03]  /*05c0*/  SEL R5, R3, RZ, !P0 ;  /* 0x000000ff03057207 */ /* 0x020fc60004000000 */
[C---:B------:R-:W-:Y:S01]  /*05d0*/  FADD R2, R6.reuse, R7 ;  /* 0x0000000706027221 */ /* 0x040fe20000000000 */
[----:B------:R-:W-:Y:S02]  /*05e0*/  FSETP.GEU.AND P2, PT, R6, -R7, PT ;  /* 0x800000070600720b */ /* 0x000fe40003f4e000 */
[C---:B------:R-:W-:Y:S01]  /*05f0*/  FSETP.GEU.AND P3, PT, R5.reuse, -R16, PT ;  /* 0x800000100500720b */ /* 0x040fe20003f6e000 */
[----:B------:R-:W-:Y:S01]  /*0600*/  FADD R3, R5, R16 ;  /* 0x0000001005037221 */ /* 0x000fe20000000000 */
[----:B------:R-:W-:Y:S02]  /*0610*/  FSEL R4, R2, RZ, P2 ;  /* 0x000000ff02047208 */ /* 0x000fe40001000000 */
[----:B------:R-:W-:Y:S02]  /*0620*/  @P0 SEL R4, R10, RZ, P1 ;  /* 0x000000ff0a040207 */ /* 0x000fe40000800000 */
[----:B------:R-:W-:Y:S01]  /*0630*/  FSEL R5, R3, RZ, P3 ;  /* 0x000000ff03057208 */ /* 0x000fe20001800000 */
[----:B-1----:R-:W-:Y:S01]  /*0640*/  IMAD.WIDE R2, R0, 0x4, R14 ;  /* 0x0000000400027825 */ /* 0x002fe200078e020e */
[----:B------:R-:W-:-:S05]  /*0650*/  @P0 SEL R5, R11, RZ, P1 ;  /* 0x000000ff0b050207 */ /* 0x000fca0000800000 */
[----:B------:R-:W-:Y:S01]  /*0660*/  STG.E.64 desc[UR4][R2.64], R4 ;  /* 0x0000000402007986 */ /* 0x000fe2000c101b04 */
[----:B------:R-:W-:Y:S05]  /*0670*/  EXIT ;  /* 0x000000000000794d */ /* 0x000fea0003800000 */
.L_x_0:
[----:B------:R-:W-:-:S00]  /*0680*/  BRA `(.L_x_0) ;  /* 0xfffffffc00fc7947 */ /* 0x000fc0000383ffff */
[----:B------:R-:W-:-:S00]  /*0690*/  NOP ;  /* 0x0000000000007918 */ /* 0x000fc00000000000 */
        /* <DEDUP_REMOVED lines=14> */
.L_x_1:


//--------------------- .nv.constant0.triton_poi_fused_cat_16 --------------------------
	.section	.nv.constant0.triton_poi_fused_cat_16,"a",@progbits
	.sectionflags	@""
	.align	4
.nv.constant0.triton_poi_fused_cat_16:
	.zero		572
